//
// Generated by NVIDIA NVVM Compiler
//
// Compiler Build ID: CL-36424714
// Cuda compilation tools, release 13.0, V13.0.88
// Based on NVVM 20.0.0
//

.version 9.0
.target sm_100
.address_size 64

	// .globl	_Z10evenReducePiS_i

.visible .entry _Z10evenReducePiS_i(
	.param .u64 .ptr .align 1 _Z10evenReducePiS_i_param_0,
	.param .u64 .ptr .align 1 _Z10evenReducePiS_i_param_1,
	.param .u32 _Z10evenReducePiS_i_param_2
)
{
	.reg .pred 	%p<2>;
	.reg .b32 	%r<10>;
	.reg .b64 	%rd<9>;

	ld.param.u64 	%rd1, [_Z10evenReducePiS_i_param_0];
	ld.param.u64 	%rd2, [_Z10evenReducePiS_i_param_1];
	ld.param.u32 	%r2, [_Z10evenReducePiS_i_param_2];
	mov.u32 	%r3, %ctaid.x;
	mov.u32 	%r4, %ntid.x;
	mov.u32 	%r5, %tid.x;
	mad.lo.s32 	%r1, %r3, %r4, %r5;
	setp.ge.s32 	%p1, %r1, %r2;
	@%p1 bra 	$L__BB0_2;
	cvta.to.global.u64 	%rd3, %rd1;
	cvta.to.global.u64 	%rd4, %rd2;
	shl.b32 	%r6, %r1, 1;
	mul.wide.s32 	%rd5, %r6, 4;
	add.s64 	%rd6, %rd3, %rd5;
	ld.global.u32 	%r7, [%rd6];
	ld.global.u32 	%r8, [%rd6+4];
	add.s32 	%r9, %r8, %r7;
	mul.wide.s32 	%rd7, %r1, 4;
	add.s64 	%rd8, %rd4, %rd7;
	st.global.u32 	[%rd8], %r9;
$L__BB0_2:
	ret;

}
	// .globl	_Z9oddReducePiS_i
.visible .entry _Z9oddReducePiS_i(
	.param .u64 .ptr .align 1 _Z9oddReducePiS_i_param_0,
	.param .u64 .ptr .align 1 _Z9oddReducePiS_i_param_1,
	.param .u32 _Z9oddReducePiS_i_param_2
)
{
	.reg .pred 	%p<3>;
	.reg .b32 	%r<13>;
	.reg .b64 	%rd<13>;

	ld.param.u64 	%rd3, [_Z9oddReducePiS_i_param_0];
	ld.param.u64 	%rd4, [_Z9oddReducePiS_i_param_1];
	ld.param.u32 	%r2, [_Z9oddReducePiS_i_param_2];
	cvta.to.global.u64 	%rd1, %rd4;
	cvta.to.global.u64 	%rd2, %rd3;
	mov.u32 	%r3, %ctaid.x;
	mov.u32 	%r4, %ntid.x;
	mov.u32 	%r5, %tid.x;
	mad.lo.s32 	%r1, %r3, %r4, %r5;
	setp.ge.s32 	%p1, %r1, %r2;
	@%p1 bra 	$L__BB1_4;
	add.s32 	%r6, %r2, -1;
	setp.eq.s32 	%p2, %r1, %r6;
	@%p2 bra 	$L__BB1_3;
	shl.b32 	%r7, %r1, 1;
	mul.wide.s32 	%rd5, %r7, 4;
	add.s64 	%rd6, %rd2, %rd5;
	ld.global.u32 	%r8, [%rd6];
	ld.global.u32 	%r9, [%rd6+4];
	add.s32 	%r10, %r9, %r8;
	mul.wide.s32 	%rd7, %r1, 4;
	add.s64 	%rd8, %rd1, %rd7;
	st.global.u32 	[%rd8], %r10;
	bra.uni 	$L__BB1_4;
$L__BB1_3:
	shl.b32 	%r11, %r1, 1;
	mul.wide.s32 	%rd9, %r11, 4;
	add.s64 	%rd10, %rd2, %rd9;
	ld.global.u32 	%r12, [%rd10];
	mul.wide.s32 	%rd11, %r1, 4;
	add.s64 	%rd12, %rd1, %rd11;
	st.global.u32 	[%rd12], %r12;
$L__BB1_4:
	ret;

}


// ===== COMPILED SASS (sm_100) =====

	.target	sm_100

	.elftype	@"ET_EXEC"


//--------------------- .note.nv.tkinfo           --------------------------
	.section	.note.nv.tkinfo,"",@"SHT_NOTE"
	.sectionflags	@"SHF_NOTE_NV_TKINFO"
	.tkinfo
        /*0018*/ 	.word	0x00000002
        /*0030*/ 	.string	""
        /*0030*/ 	.string	"ptxas"
        /*0030*/ 	.string	"Cuda compilation tools, release 13.0, V13.0.88"
        /*0030*/ 	.string	"Build cuda_13.0.r13.0/compiler.36424714_0"
        /*0030*/ 	.string	"-arch sm_100 -m 64 "



//--------------------- .note.nv.cuinfo           --------------------------
	.section	.note.nv.cuinfo,"",@"SHT_NOTE"
	.sectionflags	@"SHF_NOTE_NV_CUINFO"
        /*0018*/ 	.short	0x0002
        /*001a*/ 	.short	0x0064
        /*001c*/ 	.short	0x0082
	.zero		2


//--------------------- .nv.info                  --------------------------
	.section	.nv.info,"",@"SHT_CUDA_INFO"
	.align	4


	//----- nvinfo : EIATTR_REGCOUNT
	.align		4
        /*0000*/ 	.byte	0x04, 0x2f
        /*0002*/ 	.short	(.L_1 - .L_0)
	.align		4
.L_0:
        /*0004*/ 	.word	index@(_Z10evenReducePiS_i)
        /*0008*/ 	.word	0x0000000c


	//----- nvinfo : EIATTR_FRAME_SIZE
	.align		4
.L_1:
        /*000c*/ 	.byte	0x04, 0x11
        /*000e*/ 	.short	(.L_3 - .L_2)
	.align		4
.L_2:
        /*0010*/ 	.word	index@(_Z10evenReducePiS_i)
        /*0014*/ 	.word	0x00000000


	//----- nvinfo : EIATTR_REGCOUNT
	.align		4
.L_3:
        /*0018*/ 	.byte	0x04, 0x2f
        /*001a*/ 	.short	(.L_5 - .L_4)
	.align		4
.L_4:
        /*001c*/ 	.word	index@(_Z9oddReducePiS_i)
        /*0020*/ 	.word	0x0000000c


	//----- nvinfo : EIATTR_FRAME_SIZE
	.align		4
.L_5:
        /*0024*/ 	.byte	0x04, 0x11
        /*0026*/ 	.short	(.L_7 - .L_6)
	.align		4
.L_6:
        /*0028*/ 	.word	index@(_Z9oddReducePiS_i)
        /*002c*/ 	.word	0x00000000


	//----- nvinfo : EIATTR_MIN_STACK_SIZE
	.align		4
.L_7:
        /*0030*/ 	.byte	0x04, 0x12
        /*0032*/ 	.short	(.L_9 - .L_8)
	.align		4
.L_8:
        /*0034*/ 	.word	index@(_Z9oddReducePiS_i)
        /*0038*/ 	.word	0x00000000


	//----- nvinfo : EIATTR_MIN_STACK_SIZE
	.align		4
.L_9:
        /*003c*/ 	.byte	0x04, 0x12
        /*003e*/ 	.short	(.L_11 - .L_10)
	.align		4
.L_10:
        /*0040*/ 	.word	index@(_Z10evenReducePiS_i)
        /*0044*/ 	.word	0x00000000
.L_11:


//--------------------- .nv.compat                --------------------------
	.section	.nv.compat,"",@"SHT_CUDA_COMPAT_INFO"
	.align	4
        /*0000*/ 	.byte	0x02, 0x09, 0x00, 0x00, 0x02, 0x02, 0x01, 0x00, 0x02, 0x05, 0x05, 0x00, 0x03, 0x07, 0x01, 0x01
        /*0010*/ 	.byte	0x02, 0x03, 0x00, 0x00, 0x02, 0x06, 0x01, 0x00, 0x04, 0x0b, 0x08, 0x00, 0x09, 0x00, 0x00, 0x00
        /*0020*/ 	.byte	0x00, 0x00, 0x00, 0x00


//--------------------- .nv.info._Z9oddReducePiS_i --------------------------
	.section	.nv.info._Z9oddReducePiS_i,"",@"SHT_CUDA_INFO"
	.sectionflags	@""
	.align	4


	//----- nvinfo : EIATTR_CUDA_API_VERSION
	.align		4
        /*0000*/ 	.byte	0x04, 0x37
        /*0002*/ 	.short	(.L_13 - .L_12)
.L_12:
        /*0004*/ 	.word	0x00000082


	//----- nvinfo : EIATTR_KPARAM_INFO
	.align		4
.L_13:
        /*0008*/ 	.byte	0x04, 0x17
        /*000a*/ 	.short	(.L_15 - .L_14)
.L_14:
        /*000c*/ 	.word	0x00000000
        /*0010*/ 	.short	0x0002
        /*0012*/ 	.short	0x0010
        /*0014*/ 	.byte	0x00, 0xf0, 0x11, 0x00


	//----- nvinfo : EIATTR_KPARAM_INFO
	.align		4
.L_15:
        /*0018*/ 	.byte	0x04, 0x17
        /*001a*/ 	.short	(.L_17 - .L_16)
.L_16:
        /*001c*/ 	.word	0x00000000
        /*0020*/ 	.short	0x0001
        /*0022*/ 	.short	0x0008
        /*0024*/ 	.byte	0x00, 0xf5, 0x21, 0x00


	//----- nvinfo : EIATTR_KPARAM_INFO
	.align		4
.L_17:
        /*0028*/ 	.byte	0x04, 0x17
        /*002a*/ 	.short	(.L_19 - .L_18)
.L_18:
        /*002c*/ 	.word	0x00000000
        /*0030*/ 	.short	0x0000
        /*0032*/ 	.short	0x0000
        /*0034*/ 	.byte	0x00, 0xf5, 0x21, 0x00


	//----- nvinfo : EIATTR_SPARSE_MMA_MASK
	.align		4
.L_19:
        /*0038*/ 	.byte	0x03, 0x50
        /*003a*/ 	.short	0x0000


	//----- nvinfo : EIATTR_MAXREG_COUNT
	.align		4
        /*003c*/ 	.byte	0x03, 0x1b
        /*003e*/ 	.short	0x00ff


	//----- nvinfo : EIATTR_MERCURY_ISA_VERSION
	.align		4
        /*0040*/ 	.byte	0x03, 0x5f
        /*0042*/ 	.short	0x0101


	//----- nvinfo : EIATTR_VRC_CTA_INIT_COUNT
	.align		4
        /*0044*/ 	.byte	0x02, 0x4a
	.zero		1
	.zero		1


	//----- nvinfo : EIATTR_EXIT_INSTR_OFFSETS
	.align		4
        /*0048*/ 	.byte	0x04, 0x1c
        /*004a*/ 	.short	(.L_21 - .L_20)


	//   ....[0]....
.L_20:
        /*004c*/ 	.word	0x00000070


	//   ....[1]....
        /*0050*/ 	.word	0x00000150


	//   ....[2]....
        /*0054*/ 	.word	0x000001d0


	//----- nvinfo : EIATTR_CRS_STACK_SIZE
	.align		4
.L_21:
        /*0058*/ 	.byte	0x04, 0x1e
        /*005a*/ 	.short	(.L_23 - .L_22)
.L_22:
        /*005c*/ 	.word	0x00000000


	//----- nvinfo : EIATTR_CBANK_PARAM_SIZE
	.align		4
.L_23:
        /*0060*/ 	.byte	0x03, 0x19
        /*0062*/ 	.short	0x0014


	//----- nvinfo : EIATTR_PARAM_CBANK
	.align		4
        /*0064*/ 	.byte	0x04, 0x0a
        /*0066*/ 	.short	(.L_25 - .L_24)
	.align		4
.L_24:
        /*0068*/ 	.word	index@(.nv.constant0._Z9oddReducePiS_i)
        /*006c*/ 	.short	0x0380
        /*006e*/ 	.short	0x0014


	//----- nvinfo : EIATTR_SW_WAR
	.align		4
.L_25:
        /*0070*/ 	.byte	0x04, 0x36
        /*0072*/ 	.short	(.L_27 - .L_26)
.L_26:
        /*0074*/ 	.word	0x00000008
.L_27:


//--------------------- .nv.info._Z10evenReducePiS_i --------------------------
	.section	.nv.info._Z10evenReducePiS_i,"",@"SHT_CUDA_INFO"
	.sectionflags	@""
	.align	4


	//----- nvinfo : EIATTR_CUDA_API_VERSION
	.align		4
        /*0000*/ 	.byte	0x04, 0x37
        /*0002*/ 	.short	(.L_29 - .L_28)
.L_28:
        /*0004*/ 	.word	0x00000082


	//----- nvinfo : EIATTR_KPARAM_INFO
	.align		4
.L_29:
        /*0008*/ 	.byte	0x04, 0x17
        /*000a*/ 	.short	(.L_31 - .L_30)
.L_30:
        /*000c*/ 	.word	0x00000000
        /*0010*/ 	.short	0x0002
        /*0012*/ 	.short	0x0010
        /*0014*/ 	.byte	0x00, 0xf0, 0x11, 0x00


	//----- nvinfo : EIATTR_KPARAM_INFO
	.align		4
.L_31:
        /*0018*/ 	.byte	0x04, 0x17
        /*001a*/ 	.short	(.L_33 - .L_32)
.L_32:
        /*001c*/ 	.word	0x00000000
        /*0020*/ 	.short	0x0001
        /*0022*/ 	.short	0x0008
        /*0024*/ 	.byte	0x00, 0xf5, 0x21, 0x00


	//----- nvinfo : EIATTR_KPARAM_INFO
	.align		4
.L_33:
        /*0028*/ 	.byte	0x04, 0x17
        /*002a*/ 	.short	(.L_35 - .L_34)
.L_34:
        /*002c*/ 	.word	0x00000000
        /*0030*/ 	.short	0x0000
        /*0032*/ 	.short	0x0000
        /*0034*/ 	.byte	0x00, 0xf5, 0x21, 0x00


	//----- nvinfo : EIATTR_SPARSE_MMA_MASK
	.align		4
.L_35:
        /*0038*/ 	.byte	0x03, 0x50
        /*003a*/ 	.short	0x0000


	//----- nvinfo : EIATTR_MAXREG_COUNT
	.align		4
        /*003c*/ 	.byte	0x03, 0x1b
        /*003e*/ 	.short	0x00ff


	//----- nvinfo : EIATTR_MERCURY_ISA_VERSION
	.align		4
        /*0040*/ 	.byte	0x03, 0x5f
        /*0042*/ 	.short	0x0101


	//----- nvinfo : EIATTR_VRC_CTA_INIT_COUNT
	.align		4
        /*0044*/ 	.byte	0x02, 0x4a
	.zero		1
	.zero		1


	//----- nvinfo : EIATTR_EXIT_INSTR_OFFSETS
	.align		4
        /*0048*/ 	.byte	0x04, 0x1c
        /*004a*/ 	.short	(.L_37 - .L_36)


	//   ....[0]....
.L_36:
        /*004c*/ 	.word	0x00000070


	//   ....[1]....
        /*0050*/ 	.word	0x00000120


	//----- nvinfo : EIATTR_CBANK_PARAM_SIZE
	.align		4
.L_37:
        /*0054*/ 	.byte	0x03, 0x19
        /*0056*/ 	.short	0x0014


	//----- nvinfo : EIATTR_PARAM_CBANK
	.align		4
        /*0058*/ 	.byte	0x04, 0x0a
        /*005a*/ 	.short	(.L_39 - .L_38)
	.align		4
.L_38:
        /*005c*/ 	.word	index@(.nv.constant0._Z10evenReducePiS_i)
        /*0060*/ 	.short	0x0380
        /*0062*/ 	.short	0x0014


	//----- nvinfo : EIATTR_SW_WAR
	.align		4
.L_39:
        /*0064*/ 	.byte	0x04, 0x36
        /*0066*/ 	.short	(.L_41 - .L_40)
.L_40:
        /*0068*/ 	.word	0x00000008
.L_41:


//--------------------- .nv.callgraph             --------------------------
	.section	.nv.callgraph,"",@"SHT_CUDA_CALLGRAPH"
	.align	4
	.sectionentsize	8
	.align		4
        /*0000*/ 	.word	0x00000000
	.align		4
        /*0004*/ 	.word	0xffffffff
	.align		4
        /*0008*/ 	.word	0x00000000
	.align		4
        /*000c*/ 	.word	0xfffffffe
	.align		4
        /*0010*/ 	.word	0x00000000
	.align		4
        /*0014*/ 	.word	0xfffffffd
	.align		4
        /*0018*/ 	.word	0x00000000
	.align		4
        /*001c*/ 	.word	0xfffffffc


//--------------------- .text._Z9oddReducePiS_i   --------------------------
	.section	.text._Z9oddReducePiS_i,"ax",@progbits
	.align	128
        .global         _Z9oddReducePiS_i
        .type           _Z9oddReducePiS_i,@function
        .size           _Z9oddReducePiS_i,(.L_x_3 - _Z9oddReducePiS_i)
        .other          _Z9oddReducePiS_i,@"STO_CUDA_ENTRY STV_DEFAULT"
_Z9oddReducePiS_i:
.text._Z9oddReducePiS_i:
[----:B------:R-:W-:Y:S01]  /*0000*/  LDC R1, c[0x0][0x37c] ;  /* 0x0000df00ff017b82 */ /* 0x000fe20000000800 */
[----:B------:R-:W0:Y:S07]  /*0010*/  S2R R0, SR_TID.X ;  /* 0x0000000000007919 */ /* 0x000e2e0000002100 */
[----:B------:R-:W0:Y:S01]  /*0020*/  S2UR UR5, SR_CTAID.X ;  /* 0x00000000000579c3 */ /* 0x000e220000002500 */
[----:B------:R-:W1:Y:S07]  /*0030*/  LDCU UR4, c[0x0][0x390] ;  /* 0x00007200ff0477ac */ /* 0x000e6e0008000800 */
[----:B------:R-:W0:Y:S02]  /*0040*/  LDC R7, c[0x0][0x360] ;  /* 0x0000d800ff077b82 */ /* 0x000e240000000800 */
[----:B0-----:R-:W-:-:S05]  /*0050*/  IMAD R7, R7, UR5, R0 ;  /* 0x0000000507077c24 */ /* 0x001fca000f8e0200 */
[----:B-1----:R-:W-:-:S13]  /*0060*/  ISETP.GE.AND P0, PT, R7, UR4, PT ;  /* 0x0000000407007c0c */ /* 0x002fda000bf06270 */
[----:B------:R-:W-:Y:S05]  /*0070*/  @P0 EXIT ;  /* 0x000000000000094d */ /* 0x000fea0003800000 */
[----:B------:R-:W-:-:S06]  /*0080*/  UIADD3 UR4, UPT, UPT, UR4, -0x1, URZ ;  /* 0xffffffff04047890 */ /* 0x000fcc000fffe0ff */
[----:B------:R-:W-:-:S05]  /*0090*/  ISETP.NE.AND P0, PT, R7, UR4, PT ;  /* 0x0000000407007c0c */ /* 0x000fca000bf05270 */
[----:B------:R-:W0:Y:S08]  /*00a0*/  LDCU.64 UR4, c[0x0][0x358] ;  /* 0x00006b00ff0477ac */ /* 0x000e300008000a00 */
[----:B------:R-:W-:Y:S05]  /*00b0*/  @!P0 BRA `(.L_x_0) ;  /* 0x0000000000288947 */ /* 0x000fea0003800000 */
[----:B------:R-:W1:Y:S01]  /*00c0*/  LDC.64 R2, c[0x0][0x380] ;  /* 0x0000e000ff027b82 */ /* 0x000e620000000a00 */
[----:B------:R-:W-:-:S05]  /*00d0*/  SHF.L.U32 R5, R7, 0x1, RZ ;  /* 0x0000000107057819 */ /* 0x000fca00000006ff */
[----:B-1----:R-:W-:Y:S02]  /*00e0*/  IMAD.WIDE R2, R5, 0x4, R2 ;  /* 0x0000000405027825 */ /* 0x002fe400078e0202 */
[----:B------:R-:W1:Y:S03]  /*00f0*/  LDC.64 R4, c[0x0][0x388] ;  /* 0x0000e200ff047b82 */ /* 0x000e660000000a00 */
[----:B0-----:R-:W2:Y:S04]  /*0100*/  LDG.E R0, desc[UR4][R2.64] ;  /* 0x0000000402007981 */ /* 0x001ea8000c1e1900 */
[----:B------:R-:W2:Y:S01]  /*0110*/  LDG.E R9, desc[UR4][R2.64+0x4] ;  /* 0x0000040402097981 */ /* 0x000ea2000c1e1900 */
[----:B-1----:R-:W-:Y:S01]  /*0120*/  IMAD.WIDE R4, R7, 0x4, R4 ;  /* 0x0000000407047825 */ /* 0x002fe200078e0204 */
[----:B--2---:R-:W-:-:S05]  /*0130*/  IADD3 R9, PT, PT, R0, R9, RZ ;  /* 0x0000000900097210 */ /* 0x004fca0007ffe0ff */
[----:B------:R-:W-:Y:S01]  /*0140*/  STG.E desc[UR4][R4.64], R9 ;  /* 0x0000000904007986 */ /* 0x000fe2000c101904 */
[----:B------:R-:W-:Y:S05]  /*0150*/  EXIT ;  /* 0x000000000000794d */ /* 0x000fea0003800000 */
.L_x_0:
[----:B------:R-:W1:Y:S01]  /*0160*/  LDC.64 R2, c[0x0][0x380] ;  /* 0x0000e000ff027b82 */ /* 0x000e620000000a00 */
[----:B------:R-:W-:-:S05]  /*0170*/  SHF.L.U32 R5, R7, 0x1, RZ ;  /* 0x0000000107057819 */ /* 0x000fca00000006ff */
[----:B-1----:R-:W-:Y:S02]  /*0180*/  IMAD.WIDE R2, R5, 0x4, R2 ;  /* 0x0000000405027825 */ /* 0x002fe400078e0202 */
[----:B------:R-:W1:Y:S04]  /*0190*/  LDC.64 R4, c[0x0][0x388] ;  /* 0x0000e200ff047b82 */ /* 0x000e680000000a00 */
[----:B0-----:R-:W2:Y:S01]  /*01a0*/  LDG.E R3, desc[UR4][R2.64] ;  /* 0x0000000402037981 */ /* 0x001ea2000c1e1900 */
[----:B-1----:R-:W-:-:S05]  /*01b0*/  IMAD.WIDE R4, R7, 0x4, R4 ;  /* 0x0000000407047825 */ /* 0x002fca00078e0204 */
[----:B--2---:R-:W-:Y:S01]  /*01c0*/  STG.E desc[UR4][R4.64], R3 ;  /* 0x0000000304007986 */ /* 0x004fe2000c101904 */
[----:B------:R-:W-:Y:S05]  /*01d0*/  EXIT ;  /* 0x000000000000794d */ /* 0x000fea0003800000 */
.L_x_1:
[----:B------:R-:W-:-:S00]  /*01e0*/  BRA `(.L_x_1) ;  /* 0xfffffffc00fc7947 */ /* 0x000fc0000383ffff */
[----:B------:R-:W-:-:S00]  /*01f0*/  NOP ;  /* 0x0000000000007918 */ /* 0x000fc00000000000 */
        /* <DEDUP_REMOVED lines=8> */
.L_x_3:


//--------------------- .text._Z10evenReducePiS_i --------------------------
	.section	.text._Z10evenReducePiS_i,"ax",@progbits
	.align	128
        .global         _Z10evenReducePiS_i
        .type           _Z10evenReducePiS_i,@function
        .size           _Z10evenReducePiS_i,(.L_x_4 - _Z10evenReducePiS_i)
        .other          _Z10evenReducePiS_i,@"STO_CUDA_ENTRY STV_DEFAULT"
_Z10evenReducePiS_i:
.text._Z10evenReducePiS_i:
        /* <DEDUP_REMOVED lines=8> */
[----:B------:R-:W0:Y:S01]  /*0080*/  LDC.64 R2, c[0x0][0x380] ;  /* 0x0000e000ff027b82 */ /* 0x000e220000000a00 */
[----:B------:R-:W1:Y:S01]  /*0090*/  LDCU.64 UR4, c[0x0][0x358] ;  /* 0x00006b00ff0477ac */ /* 0x000e620008000a00 */
[----:B------:R-:W-:-:S05]  /*00a0*/  SHF.L.U32 R5, R7, 0x1, RZ ;  /* 0x0000000107057819 */ /* 0x000fca00000006ff */
[----:B0-----:R-:W-:Y:S02]  /*00b0*/  IMAD.WIDE R2, R5, 0x4, R2 ;  /* 0x0000000405027825 */ /* 0x001fe400078e0202 */
[----:B------:R-:W0:Y:S03]  /*00c0*/  LDC.64 R4, c[0x0][0x388] ;  /* 0x0000e200ff047b82 */ /* 0x000e260000000a00 */
[----:B-1----:R-:W2:Y:S04]  /*00d0*/  LDG.E R0, desc[UR4][R2.64] ;  /* 0x0000000402007981 */ /* 0x002ea8000c1e1900 */
[----:B------:R-:W2:Y:S01]  /*00e0*/  LDG.E R9, desc[UR4][R2.64+0x4] ;  /* 0x0000040402097981 */ /* 0x000ea2000c1e1900 */
[----:B0-----:R-:W-:Y:S01]  /*00f0*/  IMAD.WIDE R4, R7, 0x4, R4 ;  /* 0x0000000407047825 */ /* 0x001fe200078e0204 */
[----:B--2---:R-:W-:-:S05]  /*0100*/  IADD3 R9, PT, PT, R0, R9, RZ ;  /* 0x0000000900097210 */ /* 0x004fca0007ffe0ff */
[----:B------:R-:W-:Y:S01]  /*0110*/  STG.E desc[UR4][R4.64], R9 ;  /* 0x0000000904007986 */ /* 0x000fe2000c101904 */
[----:B------:R-:W-:Y:S05]  /*0120*/  EXIT ;  /* 0x000000000000794d */ /* 0x000fea0003800000 */
.L_x_2:
        /* <DEDUP_REMOVED lines=13> */
.L_x_4:


//--------------------- .nv.shared.reserved.0     --------------------------
	.section	.nv.shared.reserved.0,"aw",@nobits
	.weak		__nv_reservedSMEM_offset_0_alias
	.size		__nv_reservedSMEM_offset_0_alias, 0, 64
	.other		__nv_reservedSMEM_offset_0_alias,@"STO_CUDA_RESERVED_SHARED STV_DEFAULT"
__nv_reservedSMEM_offset_0_alias:
	.zero		0
	.zero		64


//--------------------- .nv.constant0._Z9oddReducePiS_i --------------------------
	.section	.nv.constant0._Z9oddReducePiS_i,"a",@progbits
	.sectionflags	@""
	.align	4
.nv.constant0._Z9oddReducePiS_i:
	.zero		916


//--------------------- .nv.constant0._Z10evenReducePiS_i --------------------------
	.section	.nv.constant0._Z10evenReducePiS_i,"a",@progbits
	.sectionflags	@""
	.align	4
.nv.constant0._Z10evenReducePiS_i:
	.zero		916


//--------------------- SYMBOLS --------------------------

	.type		.nv.reservedSmem.offset0,@object
	.size		.nv.reservedSmem.offset0,0x4
